//
// Generated by NVIDIA NVVM Compiler
//
// Compiler Build ID: CL-36424714
// Cuda compilation tools, release 13.0, V13.0.88
// Based on NVVM 20.0.0
//

.version 9.0
.target sm_100
.address_size 64

	// .globl	_Z6SWiGLUPKfPfi

.visible .entry _Z6SWiGLUPKfPfi(
	.param .u64 .ptr .align 1 _Z6SWiGLUPKfPfi_param_0,
	.param .u64 .ptr .align 1 _Z6SWiGLUPKfPfi_param_1,
	.param .u32 _Z6SWiGLUPKfPfi_param_2
)
{
	.reg .pred 	%p<2>;
	.reg .b32 	%r<8>;
	.reg .b32 	%f<18>;
	.reg .b64 	%rd<10>;

	ld.param.u64 	%rd1, [_Z6SWiGLUPKfPfi_param_0];
	ld.param.u64 	%rd2, [_Z6SWiGLUPKfPfi_param_1];
	ld.param.u32 	%r2, [_Z6SWiGLUPKfPfi_param_2];
	mov.u32 	%r3, %ntid.x;
	mov.u32 	%r4, %ctaid.x;
	mov.u32 	%r5, %tid.x;
	mad.lo.s32 	%r1, %r3, %r4, %r5;
	setp.ge.s32 	%p1, %r1, %r2;
	@%p1 bra 	$L__BB0_2;
	cvta.to.global.u64 	%rd3, %rd1;
	cvta.to.global.u64 	%rd4, %rd2;
	mul.wide.s32 	%rd5, %r1, 4;
	add.s64 	%rd6, %rd3, %rd5;
	ld.global.f32 	%f1, [%rd6];
	mul.wide.s32 	%rd7, %r2, 4;
	add.s64 	%rd8, %rd6, %rd7;
	ld.global.f32 	%f2, [%rd8];
	fma.rn.f32 	%f3, %f1, 0fBBBB989D, 0f3F000000;
	cvt.sat.f32.f32 	%f4, %f3;
	mov.f32 	%f5, 0f4B400001;
	mov.f32 	%f6, 0f437C0000;
	fma.rm.f32 	%f7, %f4, %f6, %f5;
	add.f32 	%f8, %f7, 0fCB40007F;
	neg.f32 	%f9, %f8;
	fma.rn.f32 	%f10, %f1, 0fBFB8AA3B, %f9;
	fma.rn.f32 	%f11, %f1, 0fB2A57060, %f10;
	mov.b32 	%r6, %f7;
	shl.b32 	%r7, %r6, 23;
	mov.b32 	%f12, %r7;
	ex2.approx.ftz.f32 	%f13, %f11;
	fma.rn.f32 	%f14, %f13, %f12, 0f3F800000;
	rcp.rn.f32 	%f15, %f14;
	mul.f32 	%f16, %f1, %f15;
	mul.f32 	%f17, %f2, %f16;
	add.s64 	%rd9, %rd4, %rd5;
	st.global.f32 	[%rd9], %f17;
$L__BB0_2:
	ret;

}


// ===== COMPILED SASS (sm_100) =====

	.target	sm_100

	.elftype	@"ET_EXEC"


//--------------------- .note.nv.tkinfo           --------------------------
	.section	.note.nv.tkinfo,"",@"SHT_NOTE"
	.sectionflags	@"SHF_NOTE_NV_TKINFO"
	.tkinfo
        /*0018*/ 	.word	0x00000002
        /*0030*/ 	.string	""
        /*0030*/ 	.string	"ptxas"
        /*0030*/ 	.string	"Cuda compilation tools, release 13.0, V13.0.88"
        /*0030*/ 	.string	"Build cuda_13.0.r13.0/compiler.36424714_0"
        /*0030*/ 	.string	"-arch sm_100 -m 64 "



//--------------------- .note.nv.cuinfo           --------------------------
	.section	.note.nv.cuinfo,"",@"SHT_NOTE"
	.sectionflags	@"SHF_NOTE_NV_CUINFO"
        /*0018*/ 	.short	0x0002
        /*001a*/ 	.short	0x0064
        /*001c*/ 	.short	0x0082
	.zero		2


//--------------------- .nv.info                  --------------------------
	.section	.nv.info,"",@"SHT_CUDA_INFO"
	.align	4


	//----- nvinfo : EIATTR_REGCOUNT
	.align		4
        /*0000*/ 	.byte	0x04, 0x2f
        /*0002*/ 	.short	(.L_1 - .L_0)
	.align		4
.L_0:
        /*0004*/ 	.word	index@(_Z6SWiGLUPKfPfi)
        /*0008*/ 	.word	0x00000010


	//----- nvinfo : EIATTR_FRAME_SIZE
	.align		4
.L_1:
        /*000c*/ 	.byte	0x04, 0x11
        /*000e*/ 	.short	(.L_3 - .L_2)
	.align		4
.L_2:
        /*0010*/ 	.word	index@($__internal_0_$__cuda_sm20_rcp_rn_f32_slowpath)
        /*0014*/ 	.word	0x00000000


	//----- nvinfo : EIATTR_FRAME_SIZE
	.align		4
.L_3:
        /*0018*/ 	.byte	0x04, 0x11
        /*001a*/ 	.short	(.L_5 - .L_4)
	.align		4
.L_4:
        /*001c*/ 	.word	index@(_Z6SWiGLUPKfPfi)
        /*0020*/ 	.word	0x00000000


	//----- nvinfo : EIATTR_MIN_STACK_SIZE
	.align		4
.L_5:
        /*0024*/ 	.byte	0x04, 0x12
        /*0026*/ 	.short	(.L_7 - .L_6)
	.align		4
.L_6:
        /*0028*/ 	.word	index@(_Z6SWiGLUPKfPfi)
        /*002c*/ 	.word	0x00000000
.L_7:


//--------------------- .nv.compat                --------------------------
	.section	.nv.compat,"",@"SHT_CUDA_COMPAT_INFO"
	.align	4
        /*0000*/ 	.byte	0x02, 0x09, 0x00, 0x00, 0x02, 0x02, 0x01, 0x00, 0x02, 0x05, 0x05, 0x00, 0x03, 0x07, 0x01, 0x01
        /*0010*/ 	.byte	0x02, 0x03, 0x00, 0x00, 0x02, 0x06, 0x01, 0x00, 0x04, 0x0b, 0x08, 0x00, 0x09, 0x00, 0x00, 0x00
        /*0020*/ 	.byte	0x00, 0x00, 0x00, 0x00


//--------------------- .nv.info._Z6SWiGLUPKfPfi  --------------------------
	.section	.nv.info._Z6SWiGLUPKfPfi,"",@"SHT_CUDA_INFO"
	.sectionflags	@""
	.align	4


	//----- nvinfo : EIATTR_CUDA_API_VERSION
	.align		4
        /*0000*/ 	.byte	0x04, 0x37
        /*0002*/ 	.short	(.L_9 - .L_8)
.L_8:
        /*0004*/ 	.word	0x00000082


	//----- nvinfo : EIATTR_KPARAM_INFO
	.align		4
.L_9:
        /*0008*/ 	.byte	0x04, 0x17
        /*000a*/ 	.short	(.L_11 - .L_10)
.L_10:
        /*000c*/ 	.word	0x00000000
        /*0010*/ 	.short	0x0002
        /*0012*/ 	.short	0x0010
        /*0014*/ 	.byte	0x00, 0xf0, 0x11, 0x00


	//----- nvinfo : EIATTR_KPARAM_INFO
	.align		4
.L_11:
        /*0018*/ 	.byte	0x04, 0x17
        /*001a*/ 	.short	(.L_13 - .L_12)
.L_12:
        /*001c*/ 	.word	0x00000000
        /*0020*/ 	.short	0x0001
        /*0022*/ 	.short	0x0008
        /*0024*/ 	.byte	0x00, 0xf5, 0x21, 0x00


	//----- nvinfo : EIATTR_KPARAM_INFO
	.align		4
.L_13:
        /*0028*/ 	.byte	0x04, 0x17
        /*002a*/ 	.short	(.L_15 - .L_14)
.L_14:
        /*002c*/ 	.word	0x00000000
        /*0030*/ 	.short	0x0000
        /*0032*/ 	.short	0x0000
        /*0034*/ 	.byte	0x00, 0xf5, 0x21, 0x00


	//----- nvinfo : EIATTR_SPARSE_MMA_MASK
	.align		4
.L_15:
        /*0038*/ 	.byte	0x03, 0x50
        /*003a*/ 	.short	0x0000


	//----- nvinfo : EIATTR_MAXREG_COUNT
	.align		4
        /*003c*/ 	.byte	0x03, 0x1b
        /*003e*/ 	.short	0x00ff


	//----- nvinfo : EIATTR_MERCURY_ISA_VERSION
	.align		4
        /*0040*/ 	.byte	0x03, 0x5f
        /*0042*/ 	.short	0x0101


	//----- nvinfo : EIATTR_VRC_CTA_INIT_COUNT
	.align		4
        /*0044*/ 	.byte	0x02, 0x4a
	.zero		1
	.zero		1


	//----- nvinfo : EIATTR_EXIT_INSTR_OFFSETS
	.align		4
        /*0048*/ 	.byte	0x04, 0x1c
        /*004a*/ 	.short	(.L_17 - .L_16)


	//   ....[0]....
.L_16:
        /*004c*/ 	.word	0x00000070


	//   ....[1]....
        /*0050*/ 	.word	0x000002a0


	//----- nvinfo : EIATTR_CRS_STACK_SIZE
	.align		4
.L_17:
        /*0054*/ 	.byte	0x04, 0x1e
        /*0056*/ 	.short	(.L_19 - .L_18)
.L_18:
        /*0058*/ 	.word	0x00000000


	//----- nvinfo : EIATTR_CBANK_PARAM_SIZE
	.align		4
.L_19:
        /*005c*/ 	.byte	0x03, 0x19
        /*005e*/ 	.short	0x0014


	//----- nvinfo : EIATTR_PARAM_CBANK
	.align		4
        /*0060*/ 	.byte	0x04, 0x0a
        /*0062*/ 	.short	(.L_21 - .L_20)
	.align		4
.L_20:
        /*0064*/ 	.word	index@(.nv.constant0._Z6SWiGLUPKfPfi)
        /*0068*/ 	.short	0x0380
        /*006a*/ 	.short	0x0014


	//----- nvinfo : EIATTR_SW_WAR
	.align		4
.L_21:
        /*006c*/ 	.byte	0x04, 0x36
        /*006e*/ 	.short	(.L_23 - .L_22)
.L_22:
        /*0070*/ 	.word	0x00000008
.L_23:


//--------------------- .nv.callgraph             --------------------------
	.section	.nv.callgraph,"",@"SHT_CUDA_CALLGRAPH"
	.align	4
	.sectionentsize	8
	.align		4
        /*0000*/ 	.word	0x00000000
	.align		4
        /*0004*/ 	.word	0xffffffff
	.align		4
        /*0008*/ 	.word	0x00000000
	.align		4
        /*000c*/ 	.word	0xfffffffe
	.align		4
        /*0010*/ 	.word	0x00000000
	.align		4
        /*0014*/ 	.word	0xfffffffd
	.align		4
        /*0018*/ 	.word	0x00000000
	.align		4
        /*001c*/ 	.word	0xfffffffc


//--------------------- .text._Z6SWiGLUPKfPfi     --------------------------
	.section	.text._Z6SWiGLUPKfPfi,"ax",@progbits
	.align	128
        .global         _Z6SWiGLUPKfPfi
        .type           _Z6SWiGLUPKfPfi,@function
        .size           _Z6SWiGLUPKfPfi,(.L_x_8 - _Z6SWiGLUPKfPfi)
        .other          _Z6SWiGLUPKfPfi,@"STO_CUDA_ENTRY STV_DEFAULT"
_Z6SWiGLUPKfPfi:
.text._Z6SWiGLUPKfPfi:
[----:B------:R-:W-:Y:S01]  /*0000*/  LDC R1, c[0x0][0x37c] ;  /* 0x0000df00ff017b82 */ /* 0x000fe20000000800 */
[----:B------:R-:W0:Y:S07]  /*0010*/  S2R R3, SR_CTAID.X ;  /* 0x0000000000037919 */ /* 0x000e2e0000002500 */
[----:B------:R-:W1:Y:S01]  /*0020*/  LDC R8, c[0x0][0x390] ;  /* 0x0000e400ff087b82 */ /* 0x000e620000000800 */
[----:B------:R-:W0:Y:S01]  /*0030*/  LDCU UR4, c[0x0][0x360] ;  /* 0x00006c00ff0477ac */ /* 0x000e220008000800 */
[----:B------:R-:W0:Y:S02]  /*0040*/  S2R R0, SR_TID.X ;  /* 0x0000000000007919 */ /* 0x000e240000002100 */
[----:B0-----:R-:W-:-:S05]  /*0050*/  IMAD R3, R3, UR4, R0 ;  /* 0x0000000403037c24 */ /* 0x001fca000f8e0200 */
[----:B-1----:R-:W-:-:S13]  /*0060*/  ISETP.GE.AND P0, PT, R3, R8, PT ;  /* 0x000000080300720c */ /* 0x002fda0003f06270 */
[----:B------:R-:W-:Y:S05]  /*0070*/  @P0 EXIT ;  /* 0x000000000000094d */ /* 0x000fea0003800000 */
[----:B------:R-:W0:Y:S01]  /*0080*/  LDC.64 R6, c[0x0][0x380] ;  /* 0x0000e000ff067b82 */ /* 0x000e220000000a00 */
[----:B------:R-:W1:Y:S01]  /*0090*/  LDCU.64 UR4, c[0x0][0x358] ;  /* 0x00006b00ff0477ac */ /* 0x000e620008000a00 */
[----:B0-----:R-:W-:-:S05]  /*00a0*/  IMAD.WIDE R6, R3, 0x4, R6 ;  /* 0x0000000403067825 */ /* 0x001fca00078e0206 */
[----:B-1----:R-:W2:Y:S01]  /*00b0*/  LDG.E R4, desc[UR4][R6.64] ;  /* 0x0000000406047981 */ /* 0x002ea2000c1e1900 */
[----:B------:R-:W-:-:S05]  /*00c0*/  IMAD.WIDE R8, R8, 0x4, R6 ;  /* 0x0000000408087825 */ /* 0x000fca00078e0206 */
[----:B------:R0:W5:Y:S01]  /*00d0*/  LDG.E R5, desc[UR4][R8.64] ;  /* 0x0000000408057981 */ /* 0x000162000c1e1900 */
[----:B------:R-:W-:Y:S02]  /*00e0*/  HFMA2 R13, -RZ, RZ, 3.7421875, 0 ;  /* 0x437c0000ff0d7431 */ /* 0x000fe400000001ff */
[----:B------:R-:W-:Y:S01]  /*00f0*/  IMAD.MOV.U32 R11, RZ, RZ, 0x3bbb989d ;  /* 0x3bbb989dff0b7424 */ /* 0x000fe200078e00ff */
[----:B------:R-:W-:Y:S03]  /*0100*/  BSSY.RECONVERGENT B0, `(.L_x_0) ;  /* 0x0000014000007945 */ /* 0x000fe60003800200 */
[----:B--2---:R-:W-:-:S04]  /*0110*/  FFMA.SAT R0, R4, -R11, 0.5 ;  /* 0x3f00000004007423 */ /* 0x004fc8000000280b */
[----:B------:R-:W-:-:S04]  /*0120*/  FFMA.RM R0, R0, R13, 12582913 ;  /* 0x4b40000100007423 */ /* 0x000fc8000000400d */
[C---:B------:R-:W-:Y:S01]  /*0130*/  FADD R11, R0.reuse, -12583039 ;  /* 0xcb40007f000b7421 */ /* 0x040fe20000000000 */
[----:B------:R-:W-:-:S03]  /*0140*/  IMAD.SHL.U32 R0, R0, 0x800000, RZ ;  /* 0x0080000000007824 */ /* 0x000fc600078e00ff */
[----:B------:R-:W-:-:S04]  /*0150*/  FFMA R11, R4, -1.4426950216293334961, -R11 ;  /* 0xbfb8aa3b040b7823 */ /* 0x000fc8000000080b */
[----:B------:R-:W-:-:S06]  /*0160*/  FFMA R11, R4, -1.925963033500011079e-08, R11 ;  /* 0xb2a57060040b7823 */ /* 0x000fcc000000000b */
[----:B------:R-:W1:Y:S02]  /*0170*/  MUFU.EX2 R11, R11 ;  /* 0x0000000b000b7308 */ /* 0x000e640000000800 */
[----:B-1----:R-:W-:-:S05]  /*0180*/  FFMA R0, R0, R11, 1 ;  /* 0x3f80000000007423 */ /* 0x002fca000000000b */
[----:B------:R-:W-:-:S04]  /*0190*/  IADD3 R2, PT, PT, R0, 0x1800000, RZ ;  /* 0x0180000000027810 */ /* 0x000fc80007ffe0ff */
[----:B------:R-:W-:-:S04]  /*01a0*/  LOP3.LUT R2, R2, 0x7f800000, RZ, 0xc0, !PT ;  /* 0x7f80000002027812 */ /* 0x000fc800078ec0ff */
[----:B------:R-:W-:-:S13]  /*01b0*/  ISETP.GT.U32.AND P0, PT, R2, 0x1ffffff, PT ;  /* 0x01ffffff0200780c */ /* 0x000fda0003f04070 */
[----:B0-----:R-:W-:Y:S05]  /*01c0*/  @P0 BRA `(.L_x_1) ;  /* 0x00000000000c0947 */ /* 0x001fea0003800000 */
[----:B------:R-:W-:-:S07]  /*01d0*/  MOV R6, 0x1f0 ;  /* 0x000001f000067802 */ /* 0x000fce0000000f00 */
[----:B-----5:R-:W-:Y:S05]  /*01e0*/  CALL.REL.NOINC `($__internal_0_$__cuda_sm20_rcp_rn_f32_slowpath) ;  /* 0x0000000000307944 */ /* 0x020fea0003c00000 */
[----:B------:R-:W-:Y:S05]  /*01f0*/  BRA `(.L_x_2) ;  /* 0x0000000000107947 */ /* 0x000fea0003800000 */
.L_x_1:
[----:B------:R-:W0:Y:S02]  /*0200*/  MUFU.RCP R9, R0 ;  /* 0x0000000000097308 */ /* 0x000e240000001000 */
[----:B0-----:R-:W-:-:S04]  /*0210*/  FFMA R2, R0, R9, -1 ;  /* 0xbf80000000027423 */ /* 0x001fc80000000009 */
[----:B------:R-:W-:-:S04]  /*0220*/  FADD.FTZ R2, -R2, -RZ ;  /* 0x800000ff02027221 */ /* 0x000fc80000010100 */
[----:B------:R-:W-:-:S07]  /*0230*/  FFMA R9, R9, R2, R9 ;  /* 0x0000000209097223 */ /* 0x000fce0000000009 */
.L_x_2:
[----:B------:R-:W-:Y:S05]  /*0240*/  BSYNC.RECONVERGENT B0 ;  /* 0x0000000000007941 */ /* 0x000fea0003800200 */
.L_x_0:
[----:B------:R-:W0:Y:S01]  /*0250*/  LDC.64 R6, c[0x0][0x388] ;  /* 0x0000e200ff067b82 */ /* 0x000e220000000a00 */
[----:B------:R-:W-:-:S04]  /*0260*/  FMUL R4, R4, R9 ;  /* 0x0000000904047220 */ /* 0x000fc80000400000 */
[----:B-----5:R-:W-:Y:S01]  /*0270*/  FMUL R5, R5, R4 ;  /* 0x0000000405057220 */ /* 0x020fe20000400000 */
[----:B0-----:R-:W-:-:S05]  /*0280*/  IMAD.WIDE R2, R3, 0x4, R6 ;  /* 0x0000000403027825 */ /* 0x001fca00078e0206 */
[----:B------:R-:W-:Y:S01]  /*0290*/  STG.E desc[UR4][R2.64], R5 ;  /* 0x0000000502007986 */ /* 0x000fe2000c101904 */
[----:B------:R-:W-:Y:S05]  /*02a0*/  EXIT ;  /* 0x000000000000794d */ /* 0x000fea0003800000 */
        .weak           $__internal_0_$__cuda_sm20_rcp_rn_f32_slowpath
        .type           $__internal_0_$__cuda_sm20_rcp_rn_f32_slowpath,@function
        .size           $__internal_0_$__cuda_sm20_rcp_rn_f32_slowpath,(.L_x_8 - $__internal_0_$__cuda_sm20_rcp_rn_f32_slowpath)
$__internal_0_$__cuda_sm20_rcp_rn_f32_slowpath:
[----:B------:R-:W-:Y:S01]  /*02b0*/  IMAD.SHL.U32 R2, R0, 0x2, RZ ;  /* 0x0000000200027824 */ /* 0x000fe200078e00ff */
[----:B------:R-:W-:Y:S04]  /*02c0*/  BSSY.RECONVERGENT B1, `(.L_x_3) ;  /* 0x0000030000017945 */ /* 0x000fe80003800200 */
[----:B------:R-:W-:-:S04]  /*02d0*/  SHF.R.U32.HI R2, RZ, 0x18, R2 ;  /* 0x00000018ff027819 */ /* 0x000fc80000011602 */
[----:B------:R-:W-:-:S13]  /*02e0*/  ISETP.NE.U32.AND P0, PT, R2, RZ, PT ;  /* 0x000000ff0200720c */ /* 0x000fda0003f05070 */
[----:B------:R-:W-:Y:S05]  /*02f0*/  @P0 BRA `(.L_x_4) ;  /* 0x0000000000280947 */ /* 0x000fea0003800000 */
[----:B------:R-:W-:-:S04]  /*0300*/  SHF.L.U32 R2, R0, 0x1, RZ ;  /* 0x0000000100027819 */ /* 0x000fc800000006ff */
[----:B------:R-:W-:-:S13]  /*0310*/  ISETP.NE.AND P0, PT, R2, RZ, PT ;  /* 0x000000ff0200720c */ /* 0x000fda0003f05270 */
[----:B------:R-:W-:Y:S01]  /*0320*/  @P0 FFMA R8, R0, 1.84467440737095516160e+19, RZ ;  /* 0x5f80000000080823 */ /* 0x000fe200000000ff */
[----:B------:R-:W-:Y:S08]  /*0330*/  @!P0 MUFU.RCP R7, R0 ;  /* 0x0000000000078308 */ /* 0x000ff00000001000 */
[----:B------:R-:W0:Y:S02]  /*0340*/  @P0 MUFU.RCP R9, R8 ;  /* 0x0000000800090308 */ /* 0x000e240000001000 */
[----:B0-----:R-:W-:-:S04]  /*0350*/  @P0 FFMA R2, R8, R9, -1 ;  /* 0xbf80000008020423 */ /* 0x001fc80000000009 */
[----:B------:R-:W-:-:S04]  /*0360*/  @P0 FADD.FTZ R2, -R2, -RZ ;  /* 0x800000ff02020221 */ /* 0x000fc80000010100 */
[----:B------:R-:W-:-:S04]  /*0370*/  @P0 FFMA R2, R9, R2, R9 ;  /* 0x0000000209020223 */ /* 0x000fc80000000009 */
[----:B------:R-:W-:Y:S01]  /*0380*/  @P0 FFMA R7, R2, 1.84467440737095516160e+19, RZ ;  /* 0x5f80000002070823 */ /* 0x000fe200000000ff */
[----:B------:R-:W-:Y:S06]  /*0390*/  BRA `(.L_x_5) ;  /* 0x0000000000887947 */ /* 0x000fec0003800000 */
.L_x_4:
[----:B------:R-:W-:-:S05]  /*03a0*/  VIADD R7, R2, 0xffffff03 ;  /* 0xffffff0302077836 */ /* 0x000fca0000000000 */
[----:B------:R-:W-:-:S13]  /*03b0*/  ISETP.GT.U32.AND P0, PT, R7, 0x1, PT ;  /* 0x000000010700780c */ /* 0x000fda0003f04070 */
[----:B------:R-:W-:Y:S05]  /*03c0*/  @P0 BRA `(.L_x_6) ;  /* 0x0000000000780947 */ /* 0x000fea0003800000 */
[----:B------:R-:W-:Y:S02]  /*03d0*/  LOP3.LUT R8, R0, 0x7fffff, RZ, 0xc0, !PT ;  /* 0x007fffff00087812 */ /* 0x000fe400078ec0ff */
[----:B------:R-:W-:Y:S02]  /*03e0*/  MOV R12, 0x3 ;  /* 0x00000003000c7802 */ /* 0x000fe40000000f00 */
[----:B------:R-:W-:Y:S02]  /*03f0*/  LOP3.LUT R8, R8, 0x3f800000, RZ, 0xfc, !PT ;  /* 0x3f80000008087812 */ /* 0x000fe400078efcff */
[----:B------:R-:W-:Y:S02]  /*0400*/  SHF.L.U32 R13, R12, R7, RZ ;  /* 0x000000070c0d7219 */ /* 0x000fe400000006ff */
[----:B------:R-:W0:Y:S02]  /*0410*/  MUFU.RCP R9, R8 ;  /* 0x0000000800097308 */ /* 0x000e240000001000 */
[----:B0-----:R-:W-:-:S04]  /*0420*/  FFMA R10, R8, R9, -1 ;  /* 0xbf800000080a7423 */ /* 0x001fc80000000009 */
[----:B------:R-:W-:-:S04]  /*0430*/  FADD.FTZ R10, -R10, -RZ ;  /* 0x800000ff0a0a7221 */ /* 0x000fc80000010100 */
[CCC-:B------:R-:W-:Y:S01]  /*0440*/  FFMA.RM R11, R9.reuse, R10.reuse, R9.reuse ;  /* 0x0000000a090b7223 */ /* 0x1c0fe20000004009 */
[----:B------:R-:W-:-:S04]  /*0450*/  FFMA.RP R10, R9, R10, R9 ;  /* 0x0000000a090a7223 */ /* 0x000fc80000008009 */
[C---:B------:R-:W-:Y:S02]  /*0460*/  LOP3.LUT R9, R11.reuse, 0x7fffff, RZ, 0xc0, !PT ;  /* 0x007fffff0b097812 */ /* 0x040fe400078ec0ff */
[----:B------:R-:W-:Y:S02]  /*0470*/  FSETP.NEU.FTZ.AND P0, PT, R11, R10, PT ;  /* 0x0000000a0b00720b */ /* 0x000fe40003f1d000 */
[----:B------:R-:W-:Y:S02]  /*0480*/  LOP3.LUT R10, R9, 0x800000, RZ, 0xfc, !PT ;  /* 0x00800000090a7812 */ /* 0x000fe400078efcff */
[----:B------:R-:W-:Y:S02]  /*0490*/  SEL R9, RZ, 0xffffffff, !P0 ;  /* 0xffffffffff097807 */ /* 0x000fe40004000000 */
[----:B------:R-:W-:-:S03]  /*04a0*/  LOP3.LUT R8, R13, R10, RZ, 0xc0, !PT ;  /* 0x0000000a0d087212 */ /* 0x000fc600078ec0ff */
[----:B------:R-:W-:Y:S01]  /*04b0*/  IMAD.MOV R9, RZ, RZ, -R9 ;  /* 0x000000ffff097224 */ /* 0x000fe200078e0a09 */
[----:B------:R-:W-:-:S04]  /*04c0*/  SHF.R.U32.HI R8, RZ, R7, R8 ;  /* 0x00000007ff087219 */ /* 0x000fc80000011608 */
[----:B------:R-:W-:Y:S02]  /*04d0*/  LOP3.LUT P1, RZ, R9, R7, R10, 0xf8, !PT ;  /* 0x0000000709ff7212 */ /* 0x000fe4000782f80a */
[C---:B------:R-:W-:Y:S02]  /*04e0*/  LOP3.LUT P0, RZ, R8.reuse, 0x1, RZ, 0xc0, !PT ;  /* 0x0000000108ff7812 */ /* 0x040fe4000780c0ff */
[----:B------:R-:W-:-:S04]  /*04f0*/  LOP3.LUT P2, RZ, R8, 0x2, RZ, 0xc0, !PT ;  /* 0x0000000208ff7812 */ /* 0x000fc8000784c0ff */
[----:B------:R-:W-:Y:S02]  /*0500*/  PLOP3.LUT P0, PT, P0, P1, P2, 0xe0, 0x0 ;  /* 0x000000000000781c */ /* 0x000fe40000703c20 */
[----:B------:R-:W-:Y:S02]  /*0510*/  LOP3.LUT P1, RZ, R0, 0x7fffff, RZ, 0xc0, !PT ;  /* 0x007fffff00ff7812 */ /* 0x000fe4000782c0ff */
[----:B------:R-:W-:-:S04]  /*0520*/  SEL R7, RZ, 0x1, !P0 ;  /* 0x00000001ff077807 */ /* 0x000fc80004000000 */
[----:B------:R-:W-:-:S04]  /*0530*/  IADD3 R7, PT, PT, -R7, RZ, RZ ;  /* 0x000000ff07077210 */ /* 0x000fc80007ffe1ff */
[----:B------:R-:W-:Y:S01]  /*0540*/  ISETP.GE.AND P0, PT, R7, RZ, PT ;  /* 0x000000ff0700720c */ /* 0x000fe20003f06270 */
[----:B------:R-:W-:-:S05]  /*0550*/  VIADD R7, R2, 0xffffff04 ;  /* 0xffffff0402077836 */ /* 0x000fca0000000000 */
[----:B------:R-:W-:-:S07]  /*0560*/  SHF.R.U32.HI R7, RZ, R7, R10 ;  /* 0x00000007ff077219 */ /* 0x000fce000001160a */
[----:B------:R-:W-:-:S05]  /*0570*/  @!P0 IADD3 R7, PT, PT, R7, 0x1, RZ ;  /* 0x0000000107078810 */ /* 0x000fca0007ffe0ff */
[----:B------:R-:W-:-:S05]  /*0580*/  @!P1 IMAD.SHL.U32 R7, R7, 0x2, RZ ;  /* 0x0000000207079824 */ /* 0x000fca00078e00ff */
[----:B------:R-:W-:Y:S01]  /*0590*/  LOP3.LUT R7, R7, 0x80000000, R0, 0xf8, !PT ;  /* 0x8000000007077812 */ /* 0x000fe200078ef800 */
[----:B------:R-:W-:Y:S06]  /*05a0*/  BRA `(.L_x_5) ;  /* 0x0000000000047947 */ /* 0x000fec0003800000 */
.L_x_6:
[----:B------:R0:W1:Y:S02]  /*05b0*/  MUFU.RCP R7, R0 ;  /* 0x0000000000077308 */ /* 0x0000640000001000 */
.L_x_5:
[----:B------:R-:W-:Y:S05]  /*05c0*/  BSYNC.RECONVERGENT B1 ;  /* 0x0000000000017941 */ /* 0x000fea0003800200 */
.L_x_3:
[----:B-1----:R-:W-:Y:S01]  /*05d0*/  MOV R9, R7 ;  /* 0x0000000700097202 */ /* 0x002fe20000000f00 */
[----:B------:R-:W-:-:S04]  /*05e0*/  IMAD.MOV.U32 R7, RZ, RZ, 0x0 ;  /* 0x00000000ff077424 */ /* 0x000fc800078e00ff */
[----:B0-----:R-:W-:Y:S05]  /*05f0*/  RET.REL.NODEC R6 `(_Z6SWiGLUPKfPfi) ;  /* 0xfffffff806807950 */ /* 0x001fea0003c3ffff */
.L_x_7:
[----:B------:R-:W-:-:S00]  /*0600*/  BRA `(.L_x_7) ;  /* 0xfffffffc00fc7947 */ /* 0x000fc0000383ffff */
[----:B------:R-:W-:-:S00]  /*0610*/  NOP ;  /* 0x0000000000007918 */ /* 0x000fc00000000000 */
        /* <DEDUP_REMOVED lines=14> */
.L_x_8:


//--------------------- .nv.shared.reserved.0     --------------------------
	.section	.nv.shared.reserved.0,"aw",@nobits
	.weak		__nv_reservedSMEM_offset_0_alias
	.size		__nv_reservedSMEM_offset_0_alias, 0, 64
	.other		__nv_reservedSMEM_offset_0_alias,@"STO_CUDA_RESERVED_SHARED STV_DEFAULT"
__nv_reservedSMEM_offset_0_alias:
	.zero		0
	.zero		64


//--------------------- .nv.constant0._Z6SWiGLUPKfPfi --------------------------
	.section	.nv.constant0._Z6SWiGLUPKfPfi,"a",@progbits
	.sectionflags	@""
	.align	4
.nv.constant0._Z6SWiGLUPKfPfi:
	.zero		916


//--------------------- SYMBOLS --------------------------

	.type		.nv.reservedSmem.offset0,@object
	.size		.nv.reservedSmem.offset0,0x4
